	.headerflags	@"EF_CUDA_TEXMODE_UNIFIED EF_CUDA_64BIT_ADDRESS EF_CUDA_ACCELERATORS EF_CUDA_SM90 EF_CUDA_VIRTUAL_SM(EF_CUDA_SM90)"
	.elftype	@"ET_EXEC"


//--------------------- .nv.info                  --------------------------
	.section	.nv.info,"",@"SHT_CUDA_INFO"
	.align	4


	//----- nvinfo : EIATTR_REGCOUNT
	.align		4
        /*0000*/ 	.byte	0x04, 0x2f
        /*0002*/ 	.short	(.L_1 - .L_0)
	.align		4
.L_0:
        /*0004*/ 	.word	index@(triton_poi_fused_lift_fresh_2)
        /*0008*/ 	.word	0x00000008


	//----- nvinfo : EIATTR_MIN_STACK_SIZE
	.align		4
.L_1:
        /*000c*/ 	.byte	0x04, 0x12
        /*000e*/ 	.short	(.L_3 - .L_2)
	.align		4
.L_2:
        /*0010*/ 	.word	index@(triton_poi_fused_lift_fresh_2)
        /*0014*/ 	.word	0x00000000


	//----- nvinfo : EIATTR_FRAME_SIZE
	.align		4
.L_3:
        /*0018*/ 	.byte	0x04, 0x11
        /*001a*/ 	.short	(.L_5 - .L_4)
	.align		4
.L_4:
        /*001c*/ 	.word	index@(triton_poi_fused_lift_fresh_2)
        /*0020*/ 	.word	0x00000000


	//----- nvinfo : EIATTR_MIN_STACK_SIZE
	.align		4
.L_5:
        /*0024*/ 	.byte	0x04, 0x12
        /*0026*/ 	.short	(.L_7 - .L_6)
	.align		4
.L_6:
        /*0028*/ 	.word	index@(triton_poi_fused_lift_fresh_2)
        /*002c*/ 	.word	0x00000000
.L_7:


//--------------------- .nv.info.triton_poi_fused_lift_fresh_2 --------------------------
	.section	.nv.info.triton_poi_fused_lift_fresh_2,"",@"SHT_CUDA_INFO"
	.sectionflags	@""
	.align	4


	//----- nvinfo : EIATTR_CUDA_API_VERSION
	.align		4
        /*0000*/ 	.byte	0x04, 0x37
        /*0002*/ 	.short	(.L_9 - .L_8)
.L_8:
        /*0004*/ 	.word	0x0000007c


	//----- nvinfo : EIATTR_KPARAM_INFO
	.align		4
.L_9:
        /*0008*/ 	.byte	0x04, 0x17
        /*000a*/ 	.short	(.L_11 - .L_10)
.L_10:
        /*000c*/ 	.word	0x00000000
        /*0010*/ 	.short	0x0001
        /*0012*/ 	.short	0x0008
        /*0014*/ 	.byte	0x00, 0xf0, 0x11, 0x00


	//----- nvinfo : EIATTR_KPARAM_INFO
	.align		4
.L_11:
        /*0018*/ 	.byte	0x04, 0x17
        /*001a*/ 	.short	(.L_13 - .L_12)
.L_12:
        /*001c*/ 	.word	0x00000000
        /*0020*/ 	.short	0x0000
        /*0022*/ 	.short	0x0000
        /*0024*/ 	.byte	0x00, 0xf4, 0x21, 0x00


	//----- nvinfo : EIATTR_SPARSE_MMA_MASK
	.align		4
.L_13:
        /*0028*/ 	.byte	0x03, 0x50
        /*002a*/ 	.short	0x0000


	//----- nvinfo : EIATTR_MAXREG_COUNT
	.align		4
        /*002c*/ 	.byte	0x03, 0x1b
        /*002e*/ 	.short	0x00ff


	//----- nvinfo : EIATTR_EXIT_INSTR_OFFSETS
	.align		4
        /*0030*/ 	.byte	0x04, 0x1c
        /*0032*/ 	.short	(.L_15 - .L_14)


	//   ....[0]....
.L_14:
        /*0034*/ 	.word	0x000000e0


	//   ....[1]....
        /*0038*/ 	.word	0x00000110


	//----- nvinfo : EIATTR_REQNTID
	.align		4
.L_15:
        /*003c*/ 	.byte	0x04, 0x10
        /*003e*/ 	.short	(.L_17 - .L_16)
.L_16:
        /*0040*/ 	.word	0x00000020
        /*0044*/ 	.word	0x00000001
        /*0048*/ 	.word	0x00000001


	//----- nvinfo : EIATTR_CBANK_PARAM_SIZE
	.align		4
.L_17:
        /*004c*/ 	.byte	0x03, 0x19
        /*004e*/ 	.short	0x000c


	//----- nvinfo : EIATTR_PARAM_CBANK
	.align		4
        /*0050*/ 	.byte	0x04, 0x0a
        /*0052*/ 	.short	(.L_19 - .L_18)
	.align		4
.L_18:
        /*0054*/ 	.word	index@(.nv.constant0.triton_poi_fused_lift_fresh_2)
        /*0058*/ 	.short	0x0210
        /*005a*/ 	.short	0x000c


	//----- nvinfo : EIATTR_SW_WAR
	.align		4
.L_19:
        /*005c*/ 	.byte	0x04, 0x36
        /*005e*/ 	.short	(.L_21 - .L_20)
.L_20:
        /*0060*/ 	.word	0x00000008
.L_21:


//--------------------- .nv.callgraph             --------------------------
	.section	.nv.callgraph,"",@"SHT_CUDA_CALLGRAPH"
	.align	4
	.sectionentsize	8
	.align		4
        /*0000*/ 	.word	0x00000000
	.align		4
        /*0004*/ 	.word	0xffffffff
	.align		4
        /*0008*/ 	.word	0x00000000
	.align		4
        /*000c*/ 	.word	0xfffffffe
	.align		4
        /*0010*/ 	.word	0x00000000
	.align		4
        /*0014*/ 	.word	0xfffffffd
	.align		4
        /*0018*/ 	.word	0x00000000
	.align		4
        /*001c*/ 	.word	0xfffffffc


//--------------------- .text.triton_poi_fused_lift_fresh_2 --------------------------
	.section	.text.triton_poi_fused_lift_fresh_2,"ax",@progbits
	.align	128
        .global         triton_poi_fused_lift_fresh_2
        .type           triton_poi_fused_lift_fresh_2,@function
        .size           triton_poi_fused_lift_fresh_2,(.L_x_1 - triton_poi_fused_lift_fresh_2)
        .other          triton_poi_fused_lift_fresh_2,@"STO_CUDA_ENTRY STV_DEFAULT"
triton_poi_fused_lift_fresh_2:
.text.triton_poi_fused_lift_fresh_2:
[----:B------:R-:W0:Y:S02]  /*0000*/  LDC R1, c[0x0][0x28] ;  /* 0x00000a00ff017b82 */ /* 0x000e240000000800 */
[----:B------:R-:W1:Y:S01]  /*0010*/  S2R R4, SR_TID.X ;  /* 0x0000000000047919 */ /* 0x000e620000002100 */
[----:B------:R-:W2:Y:S01]  /*0020*/  LDC.64 R2, c[0x0][0x210] ;  /* 0x00008400ff027b82 */ /* 0x000ea20000000a00 */
[----:B------:R-:W3:Y:S01]  /*0030*/  S2R R5, SR_CTAID.X ;  /* 0x0000000000057919 */ /* 0x000ee20000002500 */
[C---:B-1----:R-:W-:Y:S02]  /*0040*/  LOP3.LUT R0, R4.reuse, 0x3, RZ, 0xc0, !PT ;  /* 0x0000000304007812 */ /* 0x042fe400078ec0ff */
[----:B------:R-:W-:-:S03]  /*0050*/  LOP3.LUT P0, RZ, R4, 0x1c, RZ, 0xc0, !PT ;  /* 0x0000001c04ff7812 */ /* 0x000fc6000780c0ff */
[----:B---3--:R-:W-:Y:S02]  /*0060*/  IMAD R5, R5, 0x4, R0 ;  /* 0x0000000405057824 */ /* 0x008fe400078e0200 */
[----:B------:R-:W-:Y:S02]  /*0070*/  IMAD.MOV.U32 R0, RZ, RZ, 0x3ee978d5 ;  /* 0x3ee978d5ff007424 */ /* 0x000fe400078e00ff */
[C---:B--2---:R-:W-:Y:S01]  /*0080*/  IMAD.WIDE R2, R5.reuse, 0x4, R2 ;  /* 0x0000000405027825 */ /* 0x044fe200078e0202 */
[C---:B------:R-:W-:Y:S02]  /*0090*/  ISETP.LT.AND P0, PT, R5.reuse, 0x3, !P0 ;  /* 0x000000030500780c */ /* 0x040fe40004701270 */
[C---:B------:R-:W-:Y:S02]  /*00a0*/  ISETP.GE.AND P1, PT, R5.reuse, 0x2, PT ;  /* 0x000000020500780c */ /* 0x040fe40003f26270 */
[----:B------:R-:W-:Y:S02]  /*00b0*/  ISETP.GE.AND P2, PT, R5, 0x1, PT ;  /* 0x000000010500780c */ /* 0x000fe40003f46270 */
[----:B------:R-:W-:-:S04]  /*00c0*/  SEL R0, R0, 0x3ecfdf3b, !P1 ;  /* 0x3ecfdf3b00007807 */ /* 0x000fc80004800000 */
[----:B------:R-:W-:-:S03]  /*00d0*/  SEL R5, R0, 0x3ef851ec, P2 ;  /* 0x3ef851ec00057807 */ /* 0x000fc60001000000 */
[----:B------:R-:W-:Y:S05]  /*00e0*/  @!P0 EXIT ;  /* 0x000000000000894d */ /* 0x000fea0003800000 */
[----:B------:R-:W-:Y:S02]  /*00f0*/  ULDC.64 UR4, c[0x0][0x208] ;  /* 0x0000820000047ab9 */ /* 0x000fe40000000a00 */
[----:B------:R-:W-:Y:S01]  /*0100*/  STG.E desc[UR4][R2.64], R5 ;  /* 0x0000000502007986 */ /* 0x000fe2000c101904 */
[----:B------:R-:W-:Y:S05]  /*0110*/  EXIT ;  /* 0x000000000000794d */ /* 0x000fea0003800000 */
.L_x_0:
[----:B------:R-:W-:-:S00]  /*0120*/  BRA `(.L_x_0) ;  /* 0xfffffffc00fc7947 */ /* 0x000fc0000383ffff */
[----:B------:R-:W-:-:S00]  /*0130*/  NOP ;  /* 0x0000000000007918 */ /* 0x000fc00000000000 */
        /* <DEDUP_REMOVED lines=12> */
.L_x_1:


//--------------------- .nv.constant0.triton_poi_fused_lift_fresh_2 --------------------------
	.section	.nv.constant0.triton_poi_fused_lift_fresh_2,"a",@progbits
	.sectionflags	@""
	.align	4
.nv.constant0.triton_poi_fused_lift_fresh_2:
	.zero		540
